//
// Generated by NVIDIA NVVM Compiler
//
// Compiler Build ID: CL-36424714
// Cuda compilation tools, release 13.0, V13.0.88
// Based on NVVM 20.0.0
//

.version 9.0
.target sm_100
.address_size 64

	// .globl	_Z6multMViiPdS_S_

.visible .entry _Z6multMViiPdS_S_(
	.param .u32 _Z6multMViiPdS_S__param_0,
	.param .u32 _Z6multMViiPdS_S__param_1,
	.param .u64 .ptr .align 1 _Z6multMViiPdS_S__param_2,
	.param .u64 .ptr .align 1 _Z6multMViiPdS_S__param_3,
	.param .u64 .ptr .align 1 _Z6multMViiPdS_S__param_4
)
{
	.reg .pred 	%p<11>;
	.reg .b32 	%r<38>;
	.reg .b64 	%rd<31>;
	.reg .b64 	%fd<112>;

	ld.param.u32 	%r24, [_Z6multMViiPdS_S__param_0];
	ld.param.u32 	%r23, [_Z6multMViiPdS_S__param_1];
	ld.param.u64 	%rd11, [_Z6multMViiPdS_S__param_2];
	ld.param.u64 	%rd12, [_Z6multMViiPdS_S__param_3];
	ld.param.u64 	%rd10, [_Z6multMViiPdS_S__param_4];
	cvta.to.global.u64 	%rd1, %rd12;
	cvta.to.global.u64 	%rd2, %rd11;
	mov.u32 	%r25, %ctaid.x;
	mov.u32 	%r26, %ntid.x;
	mov.u32 	%r27, %tid.x;
	mad.lo.s32 	%r1, %r25, %r26, %r27;
	setp.ge.s32 	%p1, %r1, %r24;
	@%p1 bra 	$L__BB0_15;
	setp.lt.s32 	%p2, %r23, 1;
	mov.f64 	%fd111, 0d0000000000000000;
	@%p2 bra 	$L__BB0_14;
	mul.lo.s32 	%r2, %r23, %r1;
	and.b32  	%r3, %r23, 15;
	setp.lt.u32 	%p3, %r23, 16;
	mov.b32 	%r34, 0;
	mov.f64 	%fd111, 0d0000000000000000;
	@%p3 bra 	$L__BB0_5;
	and.b32  	%r34, %r23, 2147483632;
	neg.s32 	%r32, %r34;
	add.s64 	%rd3, %rd2, 64;
	add.s64 	%rd29, %rd1, 64;
	mov.f64 	%fd111, 0d0000000000000000;
	mov.u32 	%r31, %r2;
$L__BB0_4:
	.pragma "nounroll";
	mul.wide.s32 	%rd13, %r31, 8;
	add.s64 	%rd14, %rd3, %rd13;
	ld.global.f64 	%fd18, [%rd14+-64];
	ld.global.f64 	%fd19, [%rd29+-64];
	fma.rn.f64 	%fd20, %fd18, %fd19, %fd111;
	ld.global.f64 	%fd21, [%rd14+-56];
	ld.global.f64 	%fd22, [%rd29+-56];
	fma.rn.f64 	%fd23, %fd21, %fd22, %fd20;
	ld.global.f64 	%fd24, [%rd14+-48];
	ld.global.f64 	%fd25, [%rd29+-48];
	fma.rn.f64 	%fd26, %fd24, %fd25, %fd23;
	ld.global.f64 	%fd27, [%rd14+-40];
	ld.global.f64 	%fd28, [%rd29+-40];
	fma.rn.f64 	%fd29, %fd27, %fd28, %fd26;
	ld.global.f64 	%fd30, [%rd14+-32];
	ld.global.f64 	%fd31, [%rd29+-32];
	fma.rn.f64 	%fd32, %fd30, %fd31, %fd29;
	ld.global.f64 	%fd33, [%rd14+-24];
	ld.global.f64 	%fd34, [%rd29+-24];
	fma.rn.f64 	%fd35, %fd33, %fd34, %fd32;
	ld.global.f64 	%fd36, [%rd14+-16];
	ld.global.f64 	%fd37, [%rd29+-16];
	fma.rn.f64 	%fd38, %fd36, %fd37, %fd35;
	ld.global.f64 	%fd39, [%rd14+-8];
	ld.global.f64 	%fd40, [%rd29+-8];
	fma.rn.f64 	%fd41, %fd39, %fd40, %fd38;
	ld.global.f64 	%fd42, [%rd14];
	ld.global.f64 	%fd43, [%rd29];
	fma.rn.f64 	%fd44, %fd42, %fd43, %fd41;
	ld.global.f64 	%fd45, [%rd14+8];
	ld.global.f64 	%fd46, [%rd29+8];
	fma.rn.f64 	%fd47, %fd45, %fd46, %fd44;
	ld.global.f64 	%fd48, [%rd14+16];
	ld.global.f64 	%fd49, [%rd29+16];
	fma.rn.f64 	%fd50, %fd48, %fd49, %fd47;
	ld.global.f64 	%fd51, [%rd14+24];
	ld.global.f64 	%fd52, [%rd29+24];
	fma.rn.f64 	%fd53, %fd51, %fd52, %fd50;
	ld.global.f64 	%fd54, [%rd14+32];
	ld.global.f64 	%fd55, [%rd29+32];
	fma.rn.f64 	%fd56, %fd54, %fd55, %fd53;
	ld.global.f64 	%fd57, [%rd14+40];
	ld.global.f64 	%fd58, [%rd29+40];
	fma.rn.f64 	%fd59, %fd57, %fd58, %fd56;
	ld.global.f64 	%fd60, [%rd14+48];
	ld.global.f64 	%fd61, [%rd29+48];
	fma.rn.f64 	%fd62, %fd60, %fd61, %fd59;
	ld.global.f64 	%fd63, [%rd14+56];
	ld.global.f64 	%fd64, [%rd29+56];
	fma.rn.f64 	%fd111, %fd63, %fd64, %fd62;
	add.s32 	%r32, %r32, 16;
	add.s32 	%r31, %r31, 16;
	add.s64 	%rd29, %rd29, 128;
	setp.ne.s32 	%p4, %r32, 0;
	@%p4 bra 	$L__BB0_4;
$L__BB0_5:
	setp.eq.s32 	%p5, %r3, 0;
	@%p5 bra 	$L__BB0_14;
	and.b32  	%r11, %r23, 7;
	setp.lt.u32 	%p6, %r3, 8;
	@%p6 bra 	$L__BB0_8;
	add.s32 	%r29, %r34, %r2;
	mul.wide.s32 	%rd15, %r29, 8;
	add.s64 	%rd16, %rd2, %rd15;
	ld.global.f64 	%fd66, [%rd16];
	mul.wide.u32 	%rd17, %r34, 8;
	add.s64 	%rd18, %rd1, %rd17;
	ld.global.f64 	%fd67, [%rd18];
	fma.rn.f64 	%fd68, %fd66, %fd67, %fd111;
	ld.global.f64 	%fd69, [%rd16+8];
	ld.global.f64 	%fd70, [%rd18+8];
	fma.rn.f64 	%fd71, %fd69, %fd70, %fd68;
	ld.global.f64 	%fd72, [%rd16+16];
	ld.global.f64 	%fd73, [%rd18+16];
	fma.rn.f64 	%fd74, %fd72, %fd73, %fd71;
	ld.global.f64 	%fd75, [%rd16+24];
	ld.global.f64 	%fd76, [%rd18+24];
	fma.rn.f64 	%fd77, %fd75, %fd76, %fd74;
	ld.global.f64 	%fd78, [%rd16+32];
	ld.global.f64 	%fd79, [%rd18+32];
	fma.rn.f64 	%fd80, %fd78, %fd79, %fd77;
	ld.global.f64 	%fd81, [%rd16+40];
	ld.global.f64 	%fd82, [%rd18+40];
	fma.rn.f64 	%fd83, %fd81, %fd82, %fd80;
	ld.global.f64 	%fd84, [%rd16+48];
	ld.global.f64 	%fd85, [%rd18+48];
	fma.rn.f64 	%fd86, %fd84, %fd85, %fd83;
	ld.global.f64 	%fd87, [%rd16+56];
	ld.global.f64 	%fd88, [%rd18+56];
	fma.rn.f64 	%fd111, %fd87, %fd88, %fd86;
	add.s32 	%r34, %r34, 8;
$L__BB0_8:
	setp.eq.s32 	%p7, %r11, 0;
	@%p7 bra 	$L__BB0_14;
	and.b32  	%r14, %r23, 3;
	setp.lt.u32 	%p8, %r11, 4;
	@%p8 bra 	$L__BB0_11;
	add.s32 	%r30, %r34, %r2;
	mul.wide.s32 	%rd19, %r30, 8;
	add.s64 	%rd20, %rd2, %rd19;
	ld.global.f64 	%fd90, [%rd20];
	mul.wide.u32 	%rd21, %r34, 8;
	add.s64 	%rd22, %rd1, %rd21;
	ld.global.f64 	%fd91, [%rd22];
	fma.rn.f64 	%fd92, %fd90, %fd91, %fd111;
	ld.global.f64 	%fd93, [%rd20+8];
	ld.global.f64 	%fd94, [%rd22+8];
	fma.rn.f64 	%fd95, %fd93, %fd94, %fd92;
	ld.global.f64 	%fd96, [%rd20+16];
	ld.global.f64 	%fd97, [%rd22+16];
	fma.rn.f64 	%fd98, %fd96, %fd97, %fd95;
	ld.global.f64 	%fd99, [%rd20+24];
	ld.global.f64 	%fd100, [%rd22+24];
	fma.rn.f64 	%fd111, %fd99, %fd100, %fd98;
	add.s32 	%r34, %r34, 4;
$L__BB0_11:
	setp.eq.s32 	%p9, %r14, 0;
	@%p9 bra 	$L__BB0_14;
	mul.wide.u32 	%rd23, %r34, 8;
	add.s64 	%rd30, %rd1, %rd23;
	add.s32 	%r37, %r34, %r2;
	neg.s32 	%r36, %r14;
$L__BB0_13:
	.pragma "nounroll";
	mul.wide.s32 	%rd24, %r37, 8;
	add.s64 	%rd25, %rd2, %rd24;
	ld.global.f64 	%fd101, [%rd25];
	ld.global.f64 	%fd102, [%rd30];
	fma.rn.f64 	%fd111, %fd101, %fd102, %fd111;
	add.s64 	%rd30, %rd30, 8;
	add.s32 	%r37, %r37, 1;
	add.s32 	%r36, %r36, 1;
	setp.ne.s32 	%p10, %r36, 0;
	@%p10 bra 	$L__BB0_13;
$L__BB0_14:
	cvta.to.global.u64 	%rd26, %rd10;
	mul.wide.s32 	%rd27, %r1, 8;
	add.s64 	%rd28, %rd26, %rd27;
	st.global.f64 	[%rd28], %fd111;
$L__BB0_15:
	ret;

}


// ===== COMPILED SASS (sm_100) =====

	.target	sm_100

	.elftype	@"ET_EXEC"


//--------------------- .note.nv.tkinfo           --------------------------
	.section	.note.nv.tkinfo,"",@"SHT_NOTE"
	.sectionflags	@"SHF_NOTE_NV_TKINFO"
	.tkinfo
        /*0018*/ 	.word	0x00000002
        /*0030*/ 	.string	""
        /*0030*/ 	.string	"ptxas"
        /*0030*/ 	.string	"Cuda compilation tools, release 13.0, V13.0.88"
        /*0030*/ 	.string	"Build cuda_13.0.r13.0/compiler.36424714_0"
        /*0030*/ 	.string	"-arch sm_100 -m 64 "



//--------------------- .note.nv.cuinfo           --------------------------
	.section	.note.nv.cuinfo,"",@"SHT_NOTE"
	.sectionflags	@"SHF_NOTE_NV_CUINFO"
        /*0018*/ 	.short	0x0002
        /*001a*/ 	.short	0x0064
        /*001c*/ 	.short	0x0082
	.zero		2


//--------------------- .nv.info                  --------------------------
	.section	.nv.info,"",@"SHT_CUDA_INFO"
	.align	4


	//----- nvinfo : EIATTR_REGCOUNT
	.align		4
        /*0000*/ 	.byte	0x04, 0x2f
        /*0002*/ 	.short	(.L_1 - .L_0)
	.align		4
.L_0:
        /*0004*/ 	.word	index@(_Z6multMViiPdS_S_)
        /*0008*/ 	.word	0x00000020


	//----- nvinfo : EIATTR_FRAME_SIZE
	.align		4
.L_1:
        /*000c*/ 	.byte	0x04, 0x11
        /*000e*/ 	.short	(.L_3 - .L_2)
	.align		4
.L_2:
        /*0010*/ 	.word	index@(_Z6multMViiPdS_S_)
        /*0014*/ 	.word	0x00000000


	//----- nvinfo : EIATTR_MIN_STACK_SIZE
	.align		4
.L_3:
        /*0018*/ 	.byte	0x04, 0x12
        /*001a*/ 	.short	(.L_5 - .L_4)
	.align		4
.L_4:
        /*001c*/ 	.word	index@(_Z6multMViiPdS_S_)
        /*0020*/ 	.word	0x00000000
.L_5:


//--------------------- .nv.compat                --------------------------
	.section	.nv.compat,"",@"SHT_CUDA_COMPAT_INFO"
	.align	4
        /*0000*/ 	.byte	0x02, 0x09, 0x00, 0x00, 0x02, 0x02, 0x01, 0x00, 0x02, 0x05, 0x05, 0x00, 0x03, 0x07, 0x01, 0x01
        /*0010*/ 	.byte	0x02, 0x03, 0x00, 0x00, 0x02, 0x06, 0x01, 0x00, 0x04, 0x0b, 0x08, 0x00, 0x01, 0x00, 0x00, 0x00
        /*0020*/ 	.byte	0x00, 0x00, 0x00, 0x00


//--------------------- .nv.info._Z6multMViiPdS_S_ --------------------------
	.section	.nv.info._Z6multMViiPdS_S_,"",@"SHT_CUDA_INFO"
	.sectionflags	@""
	.align	4


	//----- nvinfo : EIATTR_CUDA_API_VERSION
	.align		4
        /*0000*/ 	.byte	0x04, 0x37
        /*0002*/ 	.short	(.L_7 - .L_6)
.L_6:
        /*0004*/ 	.word	0x00000082


	//----- nvinfo : EIATTR_KPARAM_INFO
	.align		4
.L_7:
        /*0008*/ 	.byte	0x04, 0x17
        /*000a*/ 	.short	(.L_9 - .L_8)
.L_8:
        /*000c*/ 	.word	0x00000000
        /*0010*/ 	.short	0x0004
        /*0012*/ 	.short	0x0018
        /*0014*/ 	.byte	0x00, 0xf5, 0x21, 0x00


	//----- nvinfo : EIATTR_KPARAM_INFO
	.align		4
.L_9:
        /*0018*/ 	.byte	0x04, 0x17
        /*001a*/ 	.short	(.L_11 - .L_10)
.L_10:
        /*001c*/ 	.word	0x00000000
        /*0020*/ 	.short	0x0003
        /*0022*/ 	.short	0x0010
        /*0024*/ 	.byte	0x00, 0xf5, 0x21, 0x00


	//----- nvinfo : EIATTR_KPARAM_INFO
	.align		4
.L_11:
        /*0028*/ 	.byte	0x04, 0x17
        /*002a*/ 	.short	(.L_13 - .L_12)
.L_12:
        /*002c*/ 	.word	0x00000000
        /*0030*/ 	.short	0x0002
        /*0032*/ 	.short	0x0008
        /*0034*/ 	.byte	0x00, 0xf5, 0x21, 0x00


	//----- nvinfo : EIATTR_KPARAM_INFO
	.align		4
.L_13:
        /*0038*/ 	.byte	0x04, 0x17
        /*003a*/ 	.short	(.L_15 - .L_14)
.L_14:
        /*003c*/ 	.word	0x00000000
        /*0040*/ 	.short	0x0001
        /*0042*/ 	.short	0x0004
        /*0044*/ 	.byte	0x00, 0xf0, 0x11, 0x00


	//----- nvinfo : EIATTR_KPARAM_INFO
	.align		4
.L_15:
        /*0048*/ 	.byte	0x04, 0x17
        /*004a*/ 	.short	(.L_17 - .L_16)
.L_16:
        /*004c*/ 	.word	0x00000000
        /*0050*/ 	.short	0x0000
        /*0052*/ 	.short	0x0000
        /*0054*/ 	.byte	0x00, 0xf0, 0x11, 0x00


	//----- nvinfo : EIATTR_SPARSE_MMA_MASK
	.align		4
.L_17:
        /*0058*/ 	.byte	0x03, 0x50
        /*005a*/ 	.short	0x0000


	//----- nvinfo : EIATTR_MAXREG_COUNT
	.align		4
        /*005c*/ 	.byte	0x03, 0x1b
        /*005e*/ 	.short	0x00ff


	//----- nvinfo : EIATTR_MERCURY_ISA_VERSION
	.align		4
        /*0060*/ 	.byte	0x03, 0x5f
        /*0062*/ 	.short	0x0101


	//----- nvinfo : EIATTR_VRC_CTA_INIT_COUNT
	.align		4
        /*0064*/ 	.byte	0x02, 0x4a
	.zero		1
	.zero		1


	//----- nvinfo : EIATTR_EXIT_INSTR_OFFSETS
	.align		4
        /*0068*/ 	.byte	0x04, 0x1c
        /*006a*/ 	.short	(.L_19 - .L_18)


	//   ....[0]....
.L_18:
        /*006c*/ 	.word	0x00000070


	//   ....[1]....
        /*0070*/ 	.word	0x00000ad0


	//----- nvinfo : EIATTR_CBANK_PARAM_SIZE
	.align		4
.L_19:
        /*0074*/ 	.byte	0x03, 0x19
        /*0076*/ 	.short	0x0020


	//----- nvinfo : EIATTR_PARAM_CBANK
	.align		4
        /*0078*/ 	.byte	0x04, 0x0a
        /*007a*/ 	.short	(.L_21 - .L_20)
	.align		4
.L_20:
        /*007c*/ 	.word	index@(.nv.constant0._Z6multMViiPdS_S_)
        /*0080*/ 	.short	0x0380
        /*0082*/ 	.short	0x0020


	//----- nvinfo : EIATTR_SW_WAR
	.align		4
.L_21:
        /*0084*/ 	.byte	0x04, 0x36
        /*0086*/ 	.short	(.L_23 - .L_22)
.L_22:
        /*0088*/ 	.word	0x00000008
.L_23:


//--------------------- .nv.callgraph             --------------------------
	.section	.nv.callgraph,"",@"SHT_CUDA_CALLGRAPH"
	.align	4
	.sectionentsize	8
	.align		4
        /*0000*/ 	.word	0x00000000
	.align		4
        /*0004*/ 	.word	0xffffffff
	.align		4
        /*0008*/ 	.word	0x00000000
	.align		4
        /*000c*/ 	.word	0xfffffffe
	.align		4
        /*0010*/ 	.word	0x00000000
	.align		4
        /*0014*/ 	.word	0xfffffffd
	.align		4
        /*0018*/ 	.word	0x00000000
	.align		4
        /*001c*/ 	.word	0xfffffffc


//--------------------- .text._Z6multMViiPdS_S_   --------------------------
	.section	.text._Z6multMViiPdS_S_,"ax",@progbits
	.align	128
        .global         _Z6multMViiPdS_S_
        .type           _Z6multMViiPdS_S_,@function
        .size           _Z6multMViiPdS_S_,(.L_x_7 - _Z6multMViiPdS_S_)
        .other          _Z6multMViiPdS_S_,@"STO_CUDA_ENTRY STV_DEFAULT"
_Z6multMViiPdS_S_:
.text._Z6multMViiPdS_S_:
[----:B------:R-:W-:Y:S01]  /*0000*/  LDC R1, c[0x0][0x37c] ;  /* 0x0000df00ff017b82 */ /* 0x000fe20000000800 */
[----:B------:R-:W0:Y:S07]  /*0010*/  S2R R3, SR_TID.X ;  /* 0x0000000000037919 */ /* 0x000e2e0000002100 */
[----:B------:R-:W0:Y:S01]  /*0020*/  S2UR UR4, SR_CTAID.X ;  /* 0x00000000000479c3 */ /* 0x000e220000002500 */
[----:B------:R-:W1:Y:S07]  /*0030*/  LDCU UR5, c[0x0][0x380] ;  /* 0x00007000ff0577ac */ /* 0x000e6e0008000800 */
[----:B------:R-:W0:Y:S02]  /*0040*/  LDC R0, c[0x0][0x360] ;  /* 0x0000d800ff007b82 */ /* 0x000e240000000800 */
[----:B0-----:R-:W-:-:S05]  /*0050*/  IMAD R0, R0, UR4, R3 ;  /* 0x0000000400007c24 */ /* 0x001fca000f8e0203 */
[----:B-1----:R-:W-:-:S13]  /*0060*/  ISETP.GE.AND P0, PT, R0, UR5, PT ;  /* 0x0000000500007c0c */ /* 0x002fda000bf06270 */
[----:B------:R-:W-:Y:S05]  /*0070*/  @P0 EXIT ;  /* 0x000000000000094d */ /* 0x000fea0003800000 */
[----:B------:R-:W0:Y:S01]  /*0080*/  LDCU UR8, c[0x0][0x384] ;  /* 0x00007080ff0877ac */ /* 0x000e220008000800 */
[----:B------:R-:W-:Y:S01]  /*0090*/  CS2R R24, SRZ ;  /* 0x0000000000187805 */ /* 0x000fe2000001ff00 */
[----:B------:R-:W1:Y:S01]  /*00a0*/  LDCU.64 UR12, c[0x0][0x358] ;  /* 0x00006b00ff0c77ac */ /* 0x000e620008000a00 */
[----:B0-----:R-:W-:-:S09]  /*00b0*/  UISETP.GE.AND UP0, UPT, UR8, 0x1, UPT ;  /* 0x000000010800788c */ /* 0x001fd2000bf06270 */
[----:B-1----:R-:W-:Y:S05]  /*00c0*/  BRA.U !UP0, `(.L_x_0) ;  /* 0x0000000908747547 */ /* 0x002fea000b800000 */
[----:B------:R-:W-:Y:S01]  /*00d0*/  UISETP.GE.U32.AND UP1, UPT, UR8, 0x10, UPT ;  /* 0x000000100800788c */ /* 0x000fe2000bf26070 */
[----:B------:R-:W-:Y:S01]  /*00e0*/  HFMA2 R3, -RZ, RZ, 0, 0 ;  /* 0x00000000ff037431 */ /* 0x000fe200000001ff */
[----:B------:R-:W-:Y:S02]  /*00f0*/  ULOP3.LUT UR9, UR8, 0xf, URZ, 0xc0, !UPT ;  /* 0x0000000f08097892 */ /* 0x000fe4000f8ec0ff */
[----:B------:R-:W-:Y:S01]  /*0100*/  IMAD R2, R0, UR8, RZ ;  /* 0x0000000800027c24 */ /* 0x000fe2000f8e02ff */
[----:B------:R-:W-:Y:S01]  /*0110*/  CS2R R24, SRZ ;  /* 0x0000000000187805 */ /* 0x000fe2000001ff00 */
[----:B------:R-:W-:-:S03]  /*0120*/  UISETP.NE.AND UP0, UPT, UR9, URZ, UPT ;  /* 0x000000ff0900728c */ /* 0x000fc6000bf05270 */
[----:B------:R-:W-:Y:S08]  /*0130*/  BRA.U !UP1, `(.L_x_1) ;  /* 0x0000000509207547 */ /* 0x000ff0000b800000 */
[----:B------:R-:W0:Y:S01]  /*0140*/  LDCU.64 UR4, c[0x0][0x390] ;  /* 0x00007200ff0477ac */ /* 0x000e220008000a00 */
[----:B------:R-:W-:Y:S01]  /*0150*/  IMAD.MOV.U32 R26, RZ, RZ, R2 ;  /* 0x000000ffff1a7224 */ /* 0x000fe200078e0002 */
[----:B------:R-:W-:Y:S01]  /*0160*/  CS2R R24, SRZ ;  /* 0x0000000000187805 */ /* 0x000fe2000001ff00 */
[----:B------:R-:W1:Y:S01]  /*0170*/  LDCU.64 UR6, c[0x0][0x388] ;  /* 0x00007100ff0677ac */ /* 0x000e620008000a00 */
[----:B------:R-:W-:-:S04]  /*0180*/  ULOP3.LUT UR10, UR8, 0x7ffffff0, URZ, 0xc0, !UPT ;  /* 0x7ffffff0080a7892 */ /* 0x000fc8000f8ec0ff */
[----:B------:R-:W-:Y:S02]  /*0190*/  UIADD3 UR11, UPT, UPT, -UR10, URZ, URZ ;  /* 0x000000ff0a0b7290 */ /* 0x000fe4000fffe1ff */
[----:B------:R-:W-:Y:S01]  /*01a0*/  MOV R3, UR10 ;  /* 0x0000000a00037c02 */ /* 0x000fe20008000f00 */
[----:B0-----:R-:W-:-:S04]  /*01b0*/  UIADD3 UR4, UP2, UPT, UR4, 0x40, URZ ;  /* 0x0000004004047890 */ /* 0x001fc8000ff5e0ff */
[----:B------:R-:W-:Y:S02]  /*01c0*/  UIADD3.X UR5, UPT, UPT, URZ, UR5, URZ, UP2, !UPT ;  /* 0x00000005ff057290 */ /* 0x000fe400097fe4ff */
[----:B-1----:R-:W-:Y:S01]  /*01d0*/  UIADD3 UR6, UP1, UPT, UR6, 0x40, URZ ;  /* 0x0000004006067890 */ /* 0x002fe2000ff3e0ff */
[----:B------:R-:W-:-:S03]  /*01e0*/  IMAD.U32 R10, RZ, RZ, UR4 ;  /* 0x00000004ff0a7e24 */ /* 0x000fc6000f8e00ff */
[----:B------:R-:W-:Y:S01]  /*01f0*/  MOV R11, UR5 ;  /* 0x00000005000b7c02 */ /* 0x000fe20008000f00 */
[----:B------:R-:W-:-:S12]  /*0200*/  UIADD3.X UR7, UPT, UPT, URZ, UR7, URZ, UP1, !UPT ;  /* 0x00000007ff077290 */ /* 0x000fd80008ffe4ff */
.L_x_2:
[----:B------:R-:W-:Y:S01]  /*0210*/  MOV R5, UR7 ;  /* 0x0000000700057c02 */ /* 0x000fe20008000f00 */
[----:B------:R-:W-:Y:S01]  /*0220*/  IMAD.U32 R4, RZ, RZ, UR6 ;  /* 0x00000006ff047e24 */ /* 0x000fe2000f8e00ff */
[----:B------:R-:W-:Y:S01]  /*0230*/  MOV R7, R11 ;  /* 0x0000000b00077202 */ /* 0x000fe20000000f00 */
[----:B------:R-:W-:Y:S02]  /*0240*/  IMAD.MOV.U32 R6, RZ, RZ, R10 ;  /* 0x000000ffff067224 */ /* 0x000fe400078e000a */
[----:B------:R-:W-:-:S03]  /*0250*/  IMAD.WIDE R4, R26, 0x8, R4 ;  /* 0x000000081a047825 */ /* 0x000fc600078e0204 */
[----:B------:R-:W2:Y:S04]  /*0260*/  LDG.E.64 R22, desc[UR12][R6.64+-0x40] ;  /* 0xffffc00c06167981 */ /* 0x000ea8000c1e1b00 */
[----:B------:R-:W2:Y:S04]  /*0270*/  LDG.E.64 R12, desc[UR12][R4.64+-0x40] ;  /* 0xffffc00c040c7981 */ /* 0x000ea8000c1e1b00 */
[----:B------:R-:W3:Y:S04]  /*0280*/  LDG.E.64 R20, desc[UR12][R6.64+-0x38] ;  /* 0xffffc80c06147981 */ /* 0x000ee8000c1e1b00 */
[----:B------:R-:W3:Y:S04]  /*0290*/  LDG.E.64 R16, desc[UR12][R4.64+-0x38] ;  /* 0xffffc80c04107981 */ /* 0x000ee8000c1e1b00 */
[----:B------:R-:W4:Y:S04]  /*02a0*/  LDG.E.64 R14, desc[UR12][R6.64+-0x30] ;  /* 0xffffd00c060e7981 */ /* 0x000f28000c1e1b00 */
[----:B------:R-:W4:Y:S04]  /*02b0*/  LDG.E.64 R10, desc[UR12][R4.64+-0x30] ;  /* 0xffffd00c040a7981 */ /* 0x000f28000c1e1b00 */
[----:B------:R-:W5:Y:S04]  /*02c0*/  LDG.E.64 R18, desc[UR12][R6.64+-0x28] ;  /* 0xffffd80c06127981 */ /* 0x000f68000c1e1b00 */
[----:B------:R-:W5:Y:S01]  /*02d0*/  LDG.E.64 R8, desc[UR12][R4.64+-0x28] ;  /* 0xffffd80c04087981 */ /* 0x000f62000c1e1b00 */
[----:B--2---:R-:W-:-:S03]  /*02e0*/  DFMA R22, R12, R22, R24 ;  /* 0x000000160c16722b */ /* 0x004fc60000000018 */
[----:B------:R-:W2:Y:S04]  /*02f0*/  LDG.E.64 R24, desc[UR12][R6.64+-0x20] ;  /* 0xffffe00c06187981 */ /* 0x000ea8000c1e1b00 */
[----:B------:R-:W2:Y:S01]  /*0300*/  LDG.E.64 R12, desc[UR12][R4.64+-0x20] ;  /* 0xffffe00c040c7981 */ /* 0x000ea2000c1e1b00 */
[----:B---3--:R-:W-:-:S03]  /*0310*/  DFMA R20, R16, R20, R22 ;  /* 0x000000141014722b */ /* 0x008fc60000000016 */
[----:B------:R-:W3:Y:S04]  /*0320*/  LDG.E.64 R22, desc[UR12][R6.64+-0x18] ;  /* 0xffffe80c06167981 */ /* 0x000ee8000c1e1b00 */
[----:B------:R-:W3:Y:S01]  /*0330*/  LDG.E.64 R16, desc[UR12][R4.64+-0x18] ;  /* 0xffffe80c04107981 */ /* 0x000ee2000c1e1b00 */
[----:B----4-:R-:W-:-:S03]  /*0340*/  DFMA R14, R10, R14, R20 ;  /* 0x0000000e0a0e722b */ /* 0x010fc60000000014 */
[----:B------:R-:W4:Y:S04]  /*0350*/  LDG.E.64 R10, desc[UR12][R6.64+-0x10] ;  /* 0xfffff00c060a7981 */ /* 0x000f28000c1e1b00 */
[----:B------:R-:W4:Y:S01]  /*0360*/  LDG.E.64 R20, desc[UR12][R4.64+-0x10] ;  /* 0xfffff00c04147981 */ /* 0x000f22000c1e1b00 */
[----:B-----5:R-:W-:-:S03]  /*0370*/  DFMA R18, R8, R18, R14 ;  /* 0x000000120812722b */ /* 0x020fc6000000000e */
        /* <DEDUP_REMOVED lines=26> */
[----:B------:R-:W-:Y:S01]  /*0520*/  UIADD3 UR11, UPT, UPT, UR11, 0x10, URZ ;  /* 0x000000100b0b7890 */ /* 0x000fe2000fffe0ff */
[----:B------:R-:W-:-:S03]  /*0530*/  IADD3 R26, PT, PT, R26, 0x10, RZ ;  /* 0x000000101a1a7810 */ /* 0x000fc60007ffe0ff */
[----:B------:R-:W-:Y:S01]  /*0540*/  UISETP.NE.AND UP1, UPT, UR11, URZ, UPT ;  /* 0x000000ff0b00728c */ /* 0x000fe2000bf25270 */
[----:B--2---:R-:W-:-:S08]  /*0550*/  DFMA R10, R14, R12, R10 ;  /* 0x0000000c0e0a722b */ /* 0x004fd0000000000a */
[----:B---3--:R-:W-:-:S08]  /*0560*/  DFMA R10, R18, R16, R10 ;  /* 0x00000010120a722b */ /* 0x008fd0000000000a */
[----:B----4-:R-:W-:Y:S01]  /*0570*/  DFMA R24, R24, R22, R10 ;  /* 0x000000161818722b */ /* 0x010fe2000000000a */
[----:B------:R-:W-:-:S05]  /*0580*/  IADD3 R10, P0, PT, R6, 0x80, RZ ;  /* 0x00000080060a7810 */ /* 0x000fca0007f1e0ff */
[----:B------:R-:W-:Y:S02]  /*0590*/  IMAD.X R11, RZ, RZ, R7, P0 ;  /* 0x000000ffff0b7224 */ /* 0x000fe400000e0607 */
[----:B-----5:R-:W-:Y:S01]  /*05a0*/  DFMA R24, R20, R8, R24 ;  /* 0x000000081418722b */ /* 0x020fe20000000018 */
[----:B------:R-:W-:Y:S10]  /*05b0*/  BRA.U UP1, `(.L_x_2) ;  /* 0xfffffffd01147547 */ /* 0x000ff4000b83ffff */
.L_x_1:
[----:B------:R-:W-:Y:S05]  /*05c0*/  BRA.U !UP0, `(.L_x_0) ;  /* 0x0000000508347547 */ /* 0x000fea000b800000 */
[----:B------:R-:W-:Y:S02]  /*05d0*/  UISETP.GE.U32.AND UP0, UPT, UR9, 0x8, UPT ;  /* 0x000000080900788c */ /* 0x000fe4000bf06070 */
[----:B------:R-:W-:-:S04]  /*05e0*/  ULOP3.LUT UR5, UR8, 0x7, URZ, 0xc0, !UPT ;  /* 0x0000000708057892 */ /* 0x000fc8000f8ec0ff */
[----:B------:R-:W-:-:S03]  /*05f0*/  UISETP.NE.AND UP1, UPT, UR5, URZ, UPT ;  /* 0x000000ff0500728c */ /* 0x000fc6000bf25270 */
[----:B------:R-:W-:Y:S08]  /*0600*/  BRA.U !UP0, `(.L_x_3) ;  /* 0x0000000108787547 */ /* 0x000ff0000b800000 */
[----:B------:R-:W0:Y:S01]  /*0610*/  LDC.64 R10, c[0x0][0x388] ;  /* 0x0000e200ff0a7b82 */ /* 0x000e220000000a00 */
[----:B------:R-:W-:-:S07]  /*0620*/  IMAD.IADD R7, R2, 0x1, R3 ;  /* 0x0000000102077824 */ /* 0x000fce00078e0203 */
[----:B------:R-:W1:Y:S01]  /*0630*/  LDC.64 R4, c[0x0][0x390] ;  /* 0x0000e400ff047b82 */ /* 0x000e620000000a00 */
[----:B0-----:R-:W-:-:S05]  /*0640*/  IMAD.WIDE R10, R7, 0x8, R10 ;  /* 0x00000008070a7825 */ /* 0x001fca00078e020a */
[----:B------:R-:W2:Y:S01]  /*0650*/  LDG.E.64 R12, desc[UR12][R10.64] ;  /* 0x0000000c0a0c7981 */ /* 0x000ea2000c1e1b00 */
[----:B-1----:R-:W-:-:S03]  /*0660*/  IMAD.WIDE.U32 R4, R3, 0x8, R4 ;  /* 0x0000000803047825 */ /* 0x002fc600078e0004 */
[----:B------:R-:W3:Y:S04]  /*0670*/  LDG.E.64 R16, desc[UR12][R10.64+0x8] ;  /* 0x0000080c0a107981 */ /* 0x000ee8000c1e1b00 */
[----:B------:R-:W2:Y:S04]  /*0680*/  LDG.E.64 R14, desc[UR12][R4.64] ;  /* 0x0000000c040e7981 */ /* 0x000ea8000c1e1b00 */
[----:B------:R-:W3:Y:S04]  /*0690*/  LDG.E.64 R18, desc[UR12][R4.64+0x8] ;  /* 0x0000080c04127981 */ /* 0x000ee8000c1e1b00 */
[----:B------:R-:W4:Y:S04]  /*06a0*/  LDG.E.64 R20, desc[UR12][R10.64+0x10] ;  /* 0x0000100c0a147981 */ /* 0x000f28000c1e1b00 */
[----:B------:R-:W4:Y:S04]  /*06b0*/  LDG.E.64 R22, desc[UR12][R4.64+0x10] ;  /* 0x0000100c04167981 */ /* 0x000f28000c1e1b00 */
[----:B------:R-:W5:Y:S04]  /*06c0*/  LDG.E.64 R6, desc[UR12][R10.64+0x18] ;  /* 0x0000180c0a067981 */ /* 0x000f68000c1e1b00 */
[----:B------:R-:W5:Y:S04]  /*06d0*/  LDG.E.64 R8, desc[UR12][R4.64+0x18] ;  /* 0x0000180c04087981 */ /* 0x000f68000c1e1b00 */
        /* <DEDUP_REMOVED lines=11> */
[----:B-----5:R-:W-:Y:S01]  /*0790*/  DFMA R6, R6, R8, R20 ;  /* 0x000000080606722b */ /* 0x020fe20000000014 */
[----:B------:R-:W-:-:S07]  /*07a0*/  IADD3 R3, PT, PT, R3, 0x8, RZ ;  /* 0x0000000803037810 */ /* 0x000fce0007ffe0ff */
[----:B--2---:R-:W-:-:S08]  /*07b0*/  DFMA R6, R12, R14, R6 ;  /* 0x0000000e0c06722b */ /* 0x004fd00000000006 */
[----:B---3--:R-:W-:-:S08]  /*07c0*/  DFMA R6, R16, R18, R6 ;  /* 0x000000121006722b */ /* 0x008fd00000000006 */
[----:B----4-:R-:W-:-:S08]  /*07d0*/  DFMA R24, R22, R24, R6 ;  /* 0x000000181618722b */ /* 0x010fd00000000006 */
[----:B------:R-:W-:-:S11]  /*07e0*/  DFMA R24, R26, R28, R24 ;  /* 0x0000001c1a18722b */ /* 0x000fd60000000018 */
.L_x_3:
        /* <DEDUP_REMOVED lines=17> */
[----:B------:R-:W5:Y:S01]  /*0900*/  LDG.E.64 R14, desc[UR12][R20.64+0x18] ;  /* 0x0000180c140e7981 */ /* 0x000f62000c1e1b00 */
[----:B------:R-:W-:Y:S01]  /*0910*/  IADD3 R3, PT, PT, R3, 0x4, RZ ;  /* 0x0000000403037810 */ /* 0x000fe20007ffe0ff */
[----:B--2---:R-:W-:-:S08]  /*0920*/  DFMA R18, R18, R22, R24 ;  /* 0x000000161212722b */ /* 0x004fd00000000018 */
[----:B---3--:R-:W-:-:S08]  /*0930*/  DFMA R8, R8, R10, R18 ;  /* 0x0000000a0808722b */ /* 0x008fd00000000012 */
[----:B----4-:R-:W-:-:S08]  /*0940*/  DFMA R4, R4, R6, R8 ;  /* 0x000000060404722b */ /* 0x010fd00000000008 */
[----:B-----5:R-:W-:-:S11]  /*0950*/  DFMA R24, R12, R14, R4 ;  /* 0x0000000e0c18722b */ /* 0x020fd60000000004 */
.L_x_4:
[----:B------:R-:W-:Y:S05]  /*0960*/  BRA.U !UP1, `(.L_x_0) ;  /* 0x00000001094c7547 */ /* 0x000fea000b800000 */
[----:B------:R-:W0:Y:S01]  /*0970*/  LDC.64 R4, c[0x0][0x390] ;  /* 0x0000e400ff047b82 */ /* 0x000e220000000a00 */
[----:B------:R-:W-:Y:S01]  /*0980*/  IADD3 R9, PT, PT, R2, R3, RZ ;  /* 0x0000000302097210 */ /* 0x000fe20007ffe0ff */
[----:B------:R-:W-:-:S06]  /*0990*/  UIADD3 UR4, UPT, UPT, -UR4, URZ, URZ ;  /* 0x000000ff04047290 */ /* 0x000fcc000fffe1ff */
[----:B------:R-:W1:Y:S01]  /*09a0*/  LDC.64 R6, c[0x0][0x388] ;  /* 0x0000e200ff067b82 */ /* 0x000e620000000a00 */
[----:B0-----:R-:W-:-:S04]  /*09b0*/  IMAD.WIDE.U32 R4, R3, 0x8, R4 ;  /* 0x0000000803047825 */ /* 0x001fc800078e0004 */
[----:B------:R-:W-:Y:S01]  /*09c0*/  IMAD.MOV.U32 R8, RZ, RZ, R4 ;  /* 0x000000ffff087224 */ /* 0x000fe200078e0004 */
[----:B------:R-:W-:-:S07]  /*09d0*/  MOV R11, R5 ;  /* 0x00000005000b7202 */ /* 0x000fce0000000f00 */
.L_x_5:
[----:B-1----:R-:W-:Y:S01]  /*09e0*/  IMAD.WIDE R2, R9, 0x8, R6 ;  /* 0x0000000809027825 */ /* 0x002fe200078e0206 */
[----:B------:R-:W-:-:S03]  /*09f0*/  MOV R4, R8 ;  /* 0x0000000800047202 */ /* 0x000fc60000000f00 */
[----:B------:R-:W-:Y:S02]  /*0a00*/  IMAD.MOV.U32 R5, RZ, RZ, R11 ;  /* 0x000000ffff057224 */ /* 0x000fe400078e000b */
[----:B------:R-:W2:Y:S04]  /*0a10*/  LDG.E.64 R2, desc[UR12][R2.64] ;  /* 0x0000000c02027981 */ /* 0x000ea8000c1e1b00 */
[----:B------:R-:W2:Y:S01]  /*0a20*/  LDG.E.64 R4, desc[UR12][R4.64] ;  /* 0x0000000c04047981 */ /* 0x000ea2000c1e1b00 */
[----:B------:R-:W-:Y:S01]  /*0a30*/  UIADD3 UR4, UPT, UPT, UR4, 0x1, URZ ;  /* 0x0000000104047890 */ /* 0x000fe2000fffe0ff */
[----:B------:R-:W-:Y:S02]  /*0a40*/  IADD3 R8, P0, PT, R8, 0x8, RZ ;  /* 0x0000000808087810 */ /* 0x000fe40007f1e0ff */
[----:B------:R-:W-:Y:S01]  /*0a50*/  IADD3 R9, PT, PT, R9, 0x1, RZ ;  /* 0x0000000109097810 */ /* 0x000fe20007ffe0ff */
[----:B------:R-:W-:Y:S01]  /*0a60*/  UISETP.NE.AND UP0, UPT, UR4, URZ, UPT ;  /* 0x000000ff0400728c */ /* 0x000fe2000bf05270 */
[----:B------:R-:W-:Y:S01]  /*0a70*/  IADD3.X R11, PT, PT, RZ, R11, RZ, P0, !PT ;  /* 0x0000000bff0b7210 */ /* 0x000fe200007fe4ff */
[----:B--2---:R-:W-:-:S07]  /*0a80*/  DFMA R24, R2, R4, R24 ;  /* 0x000000040218722b */ /* 0x004fce0000000018 */
[----:B------:R-:W-:Y:S05]  /*0a90*/  BRA.U UP0, `(.L_x_5) ;  /* 0xfffffffd00d07547 */ /* 0x000fea000b83ffff */
.L_x_0:
[----:B------:R-:W0:Y:S02]  /*0aa0*/  LDC.64 R2, c[0x0][0x398] ;  /* 0x0000e600ff027b82 */ /* 0x000e240000000a00 */
[----:B0-----:R-:W-:-:S05]  /*0ab0*/  IMAD.WIDE R2, R0, 0x8, R2 ;  /* 0x0000000800027825 */ /* 0x001fca00078e0202 */
[----:B------:R-:W-:Y:S01]  /*0ac0*/  STG.E.64 desc[UR12][R2.64], R24 ;  /* 0x0000001802007986 */ /* 0x000fe2000c101b0c */
[----:B------:R-:W-:Y:S05]  /*0ad0*/  EXIT ;  /* 0x000000000000794d */ /* 0x000fea0003800000 */
.L_x_6:
[----:B------:R-:W-:-:S00]  /*0ae0*/  BRA `(.L_x_6) ;  /* 0xfffffffc00fc7947 */ /* 0x000fc0000383ffff */
[----:B------:R-:W-:-:S00]  /*0af0*/  NOP ;  /* 0x0000000000007918 */ /* 0x000fc00000000000 */
        /* <DEDUP_REMOVED lines=8> */
.L_x_7:


//--------------------- .nv.shared.reserved.0     --------------------------
	.section	.nv.shared.reserved.0,"aw",@nobits
	.weak		__nv_reservedSMEM_offset_0_alias
	.size		__nv_reservedSMEM_offset_0_alias, 0, 64
	.other		__nv_reservedSMEM_offset_0_alias,@"STO_CUDA_RESERVED_SHARED STV_DEFAULT"
__nv_reservedSMEM_offset_0_alias:
	.zero		0
	.zero		64


//--------------------- .nv.constant0._Z6multMViiPdS_S_ --------------------------
	.section	.nv.constant0._Z6multMViiPdS_S_,"a",@progbits
	.sectionflags	@""
	.align	4
.nv.constant0._Z6multMViiPdS_S_:
	.zero		928


//--------------------- SYMBOLS --------------------------

	.type		.nv.reservedSmem.offset0,@object
	.size		.nv.reservedSmem.offset0,0x4
